	.headerflags	@"EF_CUDA_TEXMODE_UNIFIED EF_CUDA_64BIT_ADDRESS EF_CUDA_ACCELERATORS EF_CUDA_SM90 EF_CUDA_VIRTUAL_SM(EF_CUDA_SM90)"
	.elftype	@"ET_EXEC"


//--------------------- .nv.info                  --------------------------
	.section	.nv.info,"",@"SHT_CUDA_INFO"
	.align	4


	//----- nvinfo : EIATTR_REGCOUNT
	.align		4
        /*0000*/ 	.byte	0x04, 0x2f
        /*0002*/ 	.short	(.L_3 - .L_2)
	.align		4
.L_2:
        /*0004*/ 	.word	index@(triton_poi_fused__native_batch_norm_legit_no_training_relu_45)
        /*0008*/ 	.word	0x00000018


	//----- nvinfo : EIATTR_MIN_STACK_SIZE
	.align		4
.L_3:
        /*000c*/ 	.byte	0x04, 0x12
        /*000e*/ 	.short	(.L_5 - .L_4)
	.align		4
.L_4:
        /*0010*/ 	.word	index@(triton_poi_fused__native_batch_norm_legit_no_training_relu_45)
        /*0014*/ 	.word	0x00000000


	//----- nvinfo : EIATTR_FRAME_SIZE
	.align		4
.L_5:
        /*0018*/ 	.byte	0x04, 0x11
        /*001a*/ 	.short	(.L_7 - .L_6)
	.align		4
.L_6:
        /*001c*/ 	.word	index@(triton_poi_fused__native_batch_norm_legit_no_training_relu_45)
        /*0020*/ 	.word	0x00000000


	//----- nvinfo : EIATTR_MIN_STACK_SIZE
	.align		4
.L_7:
        /*0024*/ 	.byte	0x04, 0x12
        /*0026*/ 	.short	(.L_9 - .L_8)
	.align		4
.L_8:
        /*0028*/ 	.word	index@(triton_poi_fused__native_batch_norm_legit_no_training_relu_45)
        /*002c*/ 	.word	0x00000000
.L_9:


//--------------------- .nv.info.triton_poi_fused__native_batch_norm_legit_no_training_relu_45 --------------------------
	.section	.nv.info.triton_poi_fused__native_batch_norm_legit_no_training_relu_45,"",@"SHT_CUDA_INFO"
	.sectionflags	@""
	.align	4


	//----- nvinfo : EIATTR_CUDA_API_VERSION
	.align		4
        /*0000*/ 	.byte	0x04, 0x37
        /*0002*/ 	.short	(.L_11 - .L_10)
.L_10:
        /*0004*/ 	.word	0x0000007c


	//----- nvinfo : EIATTR_KPARAM_INFO
	.align		4
.L_11:
        /*0008*/ 	.byte	0x04, 0x17
        /*000a*/ 	.short	(.L_13 - .L_12)
.L_12:
        /*000c*/ 	.word	0x00000000
        /*0010*/ 	.short	0x0007
        /*0012*/ 	.short	0x0034
        /*0014*/ 	.byte	0x00, 0xf0, 0x11, 0x00


	//----- nvinfo : EIATTR_KPARAM_INFO
	.align		4
.L_13:
        /*0018*/ 	.byte	0x04, 0x17
        /*001a*/ 	.short	(.L_15 - .L_14)
.L_14:
        /*001c*/ 	.word	0x00000000
        /*0020*/ 	.short	0x0006
        /*0022*/ 	.short	0x0030
        /*0024*/ 	.byte	0x00, 0xf0, 0x11, 0x00


	//----- nvinfo : EIATTR_KPARAM_INFO
	.align		4
.L_15:
        /*0028*/ 	.byte	0x04, 0x17
        /*002a*/ 	.short	(.L_17 - .L_16)
.L_16:
        /*002c*/ 	.word	0x00000000
        /*0030*/ 	.short	0x0005
        /*0032*/ 	.short	0x0028
        /*0034*/ 	.byte	0x00, 0xf4, 0x21, 0x00


	//----- nvinfo : EIATTR_KPARAM_INFO
	.align		4
.L_17:
        /*0038*/ 	.byte	0x04, 0x17
        /*003a*/ 	.short	(.L_19 - .L_18)
.L_18:
        /*003c*/ 	.word	0x00000000
        /*0040*/ 	.short	0x0004
        /*0042*/ 	.short	0x0020
        /*0044*/ 	.byte	0x00, 0xf4, 0x21, 0x00


	//----- nvinfo : EIATTR_KPARAM_INFO
	.align		4
.L_19:
        /*0048*/ 	.byte	0x04, 0x17
        /*004a*/ 	.short	(.L_21 - .L_20)
.L_20:
        /*004c*/ 	.word	0x00000000
        /*0050*/ 	.short	0x0003
        /*0052*/ 	.short	0x0018
        /*0054*/ 	.byte	0x00, 0xf4, 0x21, 0x00


	//----- nvinfo : EIATTR_KPARAM_INFO
	.align		4
.L_21:
        /*0058*/ 	.byte	0x04, 0x17
        /*005a*/ 	.short	(.L_23 - .L_22)
.L_22:
        /*005c*/ 	.word	0x00000000
        /*0060*/ 	.short	0x0002
        /*0062*/ 	.short	0x0010
        /*0064*/ 	.byte	0x00, 0xf4, 0x21, 0x00


	//----- nvinfo : EIATTR_KPARAM_INFO
	.align		4
.L_23:
        /*0068*/ 	.byte	0x04, 0x17
        /*006a*/ 	.short	(.L_25 - .L_24)
.L_24:
        /*006c*/ 	.word	0x00000000
        /*0070*/ 	.short	0x0001
        /*0072*/ 	.short	0x0008
        /*0074*/ 	.byte	0x00, 0xf4, 0x21, 0x00


	//----- nvinfo : EIATTR_KPARAM_INFO
	.align		4
.L_25:
        /*0078*/ 	.byte	0x04, 0x17
        /*007a*/ 	.short	(.L_27 - .L_26)
.L_26:
        /*007c*/ 	.word	0x00000000
        /*0080*/ 	.short	0x0000
        /*0082*/ 	.short	0x0000
        /*0084*/ 	.byte	0x00, 0xf4, 0x21, 0x00


	//----- nvinfo : EIATTR_SPARSE_MMA_MASK
	.align		4
.L_27:
        /*0088*/ 	.byte	0x03, 0x50
        /*008a*/ 	.short	0x0000


	//----- nvinfo : EIATTR_MAXREG_COUNT
	.align		4
        /*008c*/ 	.byte	0x03, 0x1b
        /*008e*/ 	.short	0x00ff


	//----- nvinfo : EIATTR_EXIT_INSTR_OFFSETS
	.align		4
        /*0090*/ 	.byte	0x04, 0x1c
        /*0092*/ 	.short	(.L_29 - .L_28)


	//   ....[0]....
.L_28:
        /*0094*/ 	.word	0x00000600


	//   ....[1]....
        /*0098*/ 	.word	0x00000670


	//----- nvinfo : EIATTR_REQNTID
	.align		4
.L_29:
        /*009c*/ 	.byte	0x04, 0x10
        /*009e*/ 	.short	(.L_31 - .L_30)
.L_30:
        /*00a0*/ 	.word	0x00000080
        /*00a4*/ 	.word	0x00000001
        /*00a8*/ 	.word	0x00000001


	//----- nvinfo : EIATTR_CBANK_PARAM_SIZE
	.align		4
.L_31:
        /*00ac*/ 	.byte	0x03, 0x19
        /*00ae*/ 	.short	0x0038


	//----- nvinfo : EIATTR_PARAM_CBANK
	.align		4
        /*00b0*/ 	.byte	0x04, 0x0a
        /*00b2*/ 	.short	(.L_33 - .L_32)
	.align		4
.L_32:
        /*00b4*/ 	.word	index@(.nv.constant0.triton_poi_fused__native_batch_norm_legit_no_training_relu_45)
        /*00b8*/ 	.short	0x0210
        /*00ba*/ 	.short	0x0038


	//----- nvinfo : EIATTR_SW_WAR
	.align		4
.L_33:
        /*00bc*/ 	.byte	0x04, 0x36
        /*00be*/ 	.short	(.L_35 - .L_34)
.L_34:
        /*00c0*/ 	.word	0x00000008
.L_35:


//--------------------- .nv.callgraph             --------------------------
	.section	.nv.callgraph,"",@"SHT_CUDA_CALLGRAPH"
	.align	4
	.sectionentsize	8
	.align		4
        /*0000*/ 	.word	0x00000000
	.align		4
        /*0004*/ 	.word	0xffffffff
	.align		4
        /*0008*/ 	.word	0x00000000
	.align		4
        /*000c*/ 	.word	0xfffffffe
	.align		4
        /*0010*/ 	.word	0x00000000
	.align		4
        /*0014*/ 	.word	0xfffffffd
	.align		4
        /*0018*/ 	.word	0x00000000
	.align		4
        /*001c*/ 	.word	0xfffffffc


//--------------------- .nv.constant4             --------------------------
	.section	.nv.constant4,"a",@progbits
	.align	8
	.align		8
.nv.constant4:
        /*0000*/ 	.dword	_$_str
	.align		8
        /*0008*/ 	.dword	_$_str_$_2


//--------------------- .text.triton_poi_fused__native_batch_norm_legit_no_training_relu_45 --------------------------
	.section	.text.triton_poi_fused__native_batch_norm_legit_no_training_relu_45,"ax",@progbits
	.sectionflags	@"SHF_BARRIERS=1"
	.align	128
        .global         triton_poi_fused__native_batch_norm_legit_no_training_relu_45
        .type           triton_poi_fused__native_batch_norm_legit_no_training_relu_45,@function
        .size           triton_poi_fused__native_batch_norm_legit_no_training_relu_45,(.L_x_1 - triton_poi_fused__native_batch_norm_legit_no_training_relu_45)
        .other          triton_poi_fused__native_batch_norm_legit_no_training_relu_45,@"STO_CUDA_ENTRY STV_DEFAULT"
triton_poi_fused__native_batch_norm_legit_no_training_relu_45:
.text.triton_poi_fused__native_batch_norm_legit_no_training_relu_45:
[----:B------:R-:W0:Y:S01]  /*0000*/  LDC R1, c[0x0][0x28] ;  /* 0x00000a00ff017b82 */ /* 0x000e220000000800 */
[----:B------:R-:W1:Y:S07]  /*0010*/  S2R R0, SR_TID.X ;  /* 0x0000000000007919 */ /* 0x000e6e0000002100 */
[----:B------:R-:W2:Y:S01]  /*0020*/  S2UR UR4, SR_CTAID.Y ;  /* 0x00000000000479c3 */ /* 0x000ea20000002600 */
[----:B------:R-:W-:-:S07]  /*0030*/  ULDC.64 UR8, c[0x0][0x208] ;  /* 0x0000820000087ab9 */ /* 0x000fce0000000a00 */
[----:B------:R-:W3:Y:S08]  /*0040*/  LDC.64 R8, c[0x0][0x220] ;  /* 0x00008800ff087b82 */ /* 0x000ef00000000a00 */
[----:B------:R-:W4:Y:S01]  /*0050*/  S2UR UR5, SR_CTAID.X ;  /* 0x00000000000579c3 */ /* 0x000f220000002500 */
[----:B--2---:R-:W-:-:S07]  /*0060*/  USHF.L.U32 UR4, UR4, 0x4, URZ ;  /* 0x0000000404047899 */ /* 0x004fce000800063f */
[----:B------:R-:W2:Y:S01]  /*0070*/  LDC.64 R6, c[0x0][0x210] ;  /* 0x00008400ff067b82 */ /* 0x000ea20000000a00 */
[----:B-1----:R-:W-:-:S07]  /*0080*/  IMAD.SHL.U32 R4, R0, 0x2, RZ ;  /* 0x0000000200047824 */ /* 0x002fce00078e00ff */
[----:B------:R-:W1:Y:S01]  /*0090*/  LDC.64 R16, c[0x0][0x218] ;  /* 0x00008600ff107b82 */ /* 0x000e620000000a00 */
[----:B------:R-:W-:-:S04]  /*00a0*/  LOP3.LUT R4, R4, 0xe, RZ, 0xc0, !PT ;  /* 0x0000000e04047812 */ /* 0x000fc800078ec0ff */
[----:B------:R-:W-:-:S03]  /*00b0*/  LOP3.LUT R12, R4, UR4, RZ, 0xfc, !PT ;  /* 0x00000004040c7c12 */ /* 0x000fc6000f8efcff */
[----:B------:R-:W5:Y:S01]  /*00c0*/  LDC.64 R14, c[0x0][0x228] ;  /* 0x00008a00ff0e7b82 */ /* 0x000f620000000a00 */
[C---:B------:R-:W-:Y:S01]  /*00d0*/  ISETP.GE.AND P1, PT, R12.reuse, 0x680, PT ;  /* 0x000006800c00780c */ /* 0x040fe20003f26270 */
[----:B------:R-:W-:-:S05]  /*00e0*/  IMAD.HI R2, R12, 0x4ec4ec4f, RZ ;  /* 0x4ec4ec4f0c027827 */ /* 0x000fca00078e02ff */
[----:B------:R-:W-:-:S04]  /*00f0*/  SHF.R.U32.HI R3, RZ, 0x1f, R2 ;  /* 0x0000001fff037819 */ /* 0x000fc80000011602 */
[----:B------:R-:W-:Y:S02]  /*0100*/  LEA.HI.SX32 R19, R2, R3, 0x19 ;  /* 0x0000000302137211 */ /* 0x000fe400078fcaff */
[----:B------:R-:W-:-:S03]  /*0110*/  CS2R R2, SRZ ;  /* 0x0000000000027805 */ /* 0x000fc6000001ff00 */
[----:B------:R-:W-:-:S04]  /*0120*/  IMAD R13, R19, -0x1a0, R12 ;  /* 0xfffffe60130d7824 */ /* 0x000fc800078e020c */
[----:B---3--:R-:W-:-:S05]  /*0130*/  IMAD.WIDE R8, R13, 0x4, R8 ;  /* 0x000000040d087825 */ /* 0x008fca00078e0208 */
[----:B------:R3:W5:Y:S01]  /*0140*/  @!P1 LDG.E.EL.64 R2, desc[UR8][R8.64] ;  /* 0x0000000808029981 */ /* 0x000762000c2e1b00 */
[----:B------:R-:W-:Y:S01]  /*0150*/  SHF.R.U32.HI R5, RZ, 0x3, R0 ;  /* 0x00000003ff057819 */ /* 0x000fe20000011600 */
[----:B----4-:R-:W-:Y:S01]  /*0160*/  USHF.L.U32 UR5, UR5, 0x4, URZ ;  /* 0x0000000405057899 */ /* 0x010fe2000800063f */
[----:B-1----:R-:W-:Y:S02]  /*0170*/  IMAD.WIDE R16, R13, 0x4, R16 ;  /* 0x000000040d107825 */ /* 0x002fe400078e0210 */
[----:B------:R-:W-:-:S04]  /*0180*/  SGXT.U32 R5, R5, 0x4 ;  /* 0x000000040505781a */ /* 0x000fc80000000000 */
[----:B------:R-:W-:Y:S02]  /*0190*/  LOP3.LUT R10, R5, UR5, RZ, 0xfc, !PT ;  /* 0x00000005050a7c12 */ /* 0x000fe4000f8efcff */
[----:B---3--:R-:W-:Y:S02]  /*01a0*/  CS2R R8, SRZ ;  /* 0x0000000000087805 */ /* 0x008fe4000001ff00 */
[C---:B------:R-:W-:Y:S01]  /*01b0*/  ISETP.GE.AND P0, PT, R10.reuse, 0x10, PT ;  /* 0x000000100a00780c */ /* 0x040fe20003f06270 */
[----:B------:R-:W-:Y:S02]  /*01c0*/  IMAD R18, R10, 0x1a0, R13 ;  /* 0x000001a00a127824 */ /* 0x000fe400078e020d */
[----:B------:R-:W1:Y:S01]  /*01d0*/  LDC.64 R10, c[0x0][0x230] ;  /* 0x00008c00ff0a7b82 */ /* 0x000e620000000a00 */
[----:B------:R-:W-:Y:S01]  /*01e0*/  ISETP.LT.AND P0, PT, R12, 0x680, !P0 ;  /* 0x000006800c00780c */ /* 0x000fe20004701270 */
[----:B------:R-:W-:Y:S01]  /*01f0*/  IMAD R19, R19, 0x1a00, R18 ;  /* 0x00001a0013137824 */ /* 0x000fe200078e0212 */
[----:B------:R-:W3:Y:S03]  /*0200*/  @!P1 LDG.E.EL.64 R8, desc[UR8][R16.64] ;  /* 0x0000000810089981 */ /* 0x000ee6000c2e1b00 */
[----:B--2---:R-:W-:Y:S01]  /*0210*/  IMAD.WIDE R18, R19, 0x4, R6 ;  /* 0x0000000413127825 */ /* 0x004fe200078e0206 */
[----:B------:R-:W-:-:S03]  /*0220*/  CS2R R6, SRZ ;  /* 0x0000000000067805 */ /* 0x000fc6000001ff00 */
[----:B-----5:R-:W-:-:S04]  /*0230*/  IMAD.WIDE R14, R13, 0x4, R14 ;  /* 0x000000040d0e7825 */ /* 0x020fc800078e020e */
[----:B------:R-:W3:Y:S01]  /*0240*/  @P0 LDG.E.EL.64 R6, desc[UR8][R18.64] ;  /* 0x0000000812060981 */ /* 0x000ee2000c2e1b00 */
[----:B-1----:R-:W-:Y:S01]  /*0250*/  IMAD.WIDE R20, R13, 0x4, R10 ;  /* 0x000000040d147825 */ /* 0x002fe200078e020a */
[----:B------:R-:W-:Y:S02]  /*0260*/  CS2R R12, SRZ ;  /* 0x00000000000c7805 */ /* 0x000fe4000001ff00 */
[----:B------:R-:W-:-:S04]  /*0270*/  CS2R R10, SRZ ;  /* 0x00000000000a7805 */ /* 0x000fc8000001ff00 */
[----:B------:R1:W2:Y:S04]  /*0280*/  @!P1 LDG.E.EL.64 R12, desc[UR8][R14.64] ;  /* 0x000000080e0c9981 */ /* 0x0002a8000c2e1b00 */
[----:B------:R-:W2:Y:S01]  /*0290*/  @!P1 LDG.E.EL.64 R10, desc[UR8][R20.64] ;  /* 0x00000008140a9981 */ /* 0x000ea2000c2e1b00 */
[----:B------:R-:W4:Y:S01]  /*02a0*/  S2UR UR7, SR_CgaCtaId ;  /* 0x00000000000779c3 */ /* 0x000f220000008800 */
[----:B-1----:R-:W-:Y:S01]  /*02b0*/  IMAD.MOV.U32 R15, RZ, RZ, 0x3e800000 ;  /* 0x3e800000ff0f7424 */ /* 0x002fe200078e00ff */
[----:B------:R-:W-:Y:S02]  /*02c0*/  UMOV UR6, 0x400 ;  /* 0x0000040000067882 */ /* 0x000fe40000000000 */
[----:B0---4-:R-:W-:Y:S01]  /*02d0*/  UPRMT UR6, UR7, 0x654, UR6 ;  /* 0x0000065407067896 */ /* 0x011fe20008000006 */
[----:B------:R-:W-:Y:S01]  /*02e0*/  LOP3.LUT R4, R4, UR5, RZ, 0xfc, !PT ;  /* 0x0000000504047c12 */ /* 0x000fe2000f8efcff */
[----:B------:R-:W-:Y:S01]  /*02f0*/  FADD R2, R2, 9.9999997473787516356e-06 ;  /* 0x3727c5ac02027421 */ /* 0x000fe20000000000 */
[----:B------:R-:W-:-:S03]  /*0300*/  FADD R3, R3, 9.9999997473787516356e-06 ;  /* 0x3727c5ac03037421 */ /* 0x000fc60000000000 */
[----:B------:R-:W0:Y:S08]  /*0310*/  MUFU.SQRT R18, R2 ;  /* 0x0000000200127308 */ /* 0x000e300000002000 */
[----:B------:R-:W1:Y:S01]  /*0320*/  MUFU.SQRT R16, R3 ;  /* 0x0000000300107308 */ /* 0x000e620000002000 */
[C---:B0-----:R-:W-:Y:S02]  /*0330*/  FSETP.GT.AND P0, PT, R18.reuse, 8.50705917302346158658e+37, PT ;  /* 0x7e8000001200780b */ /* 0x041fe40003f04000 */
[----:B------:R-:W-:-:S02]  /*0340*/  FSETP.GEU.AND P2, PT, R18, 1.175494350822287508e-38, PT ;  /* 0x008000001200780b */ /* 0x000fc40003f4e000 */
[C---:B-1----:R-:W-:Y:S02]  /*0350*/  FSETP.GT.AND P1, PT, R16.reuse, 8.50705917302346158658e+37, PT ;  /* 0x7e8000001000780b */ /* 0x042fe40003f24000 */
[----:B------:R-:W-:-:S07]  /*0360*/  FSETP.GEU.AND P3, PT, R16, 1.175494350822287508e-38, PT ;  /* 0x008000001000780b */ /* 0x000fce0003f6e000 */
[----:B------:R-:W-:-:S04]  /*0370*/  @P0 FMUL R18, R18, 0.25 ;  /* 0x3e80000012120820 */ /* 0x000fc80000400000 */
[----:B------:R-:W-:Y:S01]  /*0380*/  @!P2 FMUL R18, R18, 16777216 ;  /* 0x4b8000001212a820 */ /* 0x000fe20000400000 */
[----:B------:R-:W-:-:S04]  /*0390*/  @P1 FMUL R16, R16, 0.25 ;  /* 0x3e80000010101820 */ /* 0x000fc80000400000 */
[----:B------:R-:W-:Y:S01]  /*03a0*/  @!P3 FMUL R16, R16, 16777216 ;  /* 0x4b8000001010b820 */ /* 0x000fe20000400000 */
[----:B------:R-:W0:Y:S01]  /*03b0*/  MUFU.RCP R18, R18 ;  /* 0x0000001200127308 */ /* 0x000e220000001000 */
[----:B------:R-:W-:-:S07]  /*03c0*/  FSEL R3, R15, 1, P0 ;  /* 0x3f8000000f037808 */ /* 0x000fce0000000000 */
[----:B------:R-:W1:Y:S01]  /*03d0*/  MUFU.RCP R16, R16 ;  /* 0x0000001000107308 */ /* 0x000e620000001000 */
[----:B------:R-:W-:Y:S01]  /*03e0*/  FSEL R15, R15, 1, P1 ;  /* 0x3f8000000f0f7808 */ /* 0x000fe20000800000 */
[----:B------:R-:W-:Y:S01]  /*03f0*/  @!P2 FMUL R3, R3, 16777216 ;  /* 0x4b8000000303a820 */ /* 0x000fe20000400000 */
[----:B------:R-:W-:-:S03]  /*0400*/  IMAD.SHL.U32 R2, R0, 0x20, RZ ;  /* 0x0000002000027824 */ /* 0x000fc600078e00ff */
[----:B------:R-:W-:Y:S01]  /*0410*/  @!P3 FMUL R15, R15, 16777216 ;  /* 0x4b8000000f0fb820 */ /* 0x000fe20000400000 */
[----:B---3--:R-:W-:Y:S01]  /*0420*/  FADD R6, -R8, R6 ;  /* 0x0000000608067221 */ /* 0x008fe20000000100 */
[----:B0-----:R-:W-:Y:S01]  /*0430*/  FMUL R3, R18, R3 ;  /* 0x0000000312037220 */ /* 0x001fe20000400000 */
[----:B------:R-:W-:Y:S01]  /*0440*/  FADD R7, -R9, R7 ;  /* 0x0000000709077221 */ /* 0x000fe20000000100 */
[----:B------:R-:W-:Y:S02]  /*0450*/  LOP3.LUT R2, R2, 0xe0, RZ, 0xc0, !PT ;  /* 0x000000e002027812 */ /* 0x000fe400078ec0ff */
[----:B------:R-:W-:Y:S01]  /*0460*/  FMUL R3, R6, R3 ;  /* 0x0000000306037220 */ /* 0x000fe20000400000 */
[----:B-1----:R-:W-:-:S03]  /*0470*/  FMUL R16, R16, R15 ;  /* 0x0000000f10107220 */ /* 0x002fc60000400000 */
[----:B--2---:R-:W-:Y:S01]  /*0480*/  FFMA R3, R3, R12, R10 ;  /* 0x0000000c03037223 */ /* 0x004fe2000000000a */
[----:B------:R-:W-:Y:S01]  /*0490*/  FMUL R16, R7, R16 ;  /* 0x0000001007107220 */ /* 0x000fe20000400000 */
[----:B------:R-:W-:-:S03]  /*04a0*/  LOP3.LUT R14, R2, 0x10, RZ, 0xfc, !PT ;  /* 0x00000010020e7812 */ /* 0x000fc600078efcff */
[----:B------:R-:W-:Y:S01]  /*04b0*/  FFMA R11, R16, R13, R11 ;  /* 0x0000000d100b7223 */ /* 0x000fe2000000000b */
[C---:B------:R-:W-:Y:S02]  /*04c0*/  LOP3.LUT R8, R2.reuse, R5, RZ, 0xfc, !PT ;  /* 0x0000000502087212 */ /* 0x040fe400078efcff */
[----:B------:R-:W-:Y:S02]  /*04d0*/  LEA.HI R9, R2, UR6, RZ, 0x1e ;  /* 0x0000000602097c11 */ /* 0x000fe4000f8ff0ff */
[----:B------:R-:W-:Y:S02]  /*04e0*/  LEA.HI R15, R14, UR6, RZ, 0x1e ;  /* 0x000000060e0f7c11 */ /* 0x000fe4000f8ff0ff */
[----:B------:R-:W-:Y:S02]  /*04f0*/  FSETP.GEU.AND P1, PT, R3, RZ, PT ;  /* 0x000000ff0300720b */ /* 0x000fe40003f2e000 */
[----:B------:R-:W-:Y:S01]  /*0500*/  FSETP.GEU.AND P2, PT, R11, RZ, PT ;  /* 0x000000ff0b00720b */ /* 0x000fe20003f4e000 */
[C---:B------:R-:W-:Y:S01]  /*0510*/  IMAD R2, R8.reuse, 0x4, R9 ;  /* 0x0000000408027824 */ /* 0x040fe200078e0209 */
[----:B------:R-:W-:Y:S01]  /*0520*/  FSEL R3, R3, RZ, P1 ;  /* 0x000000ff03037208 */ /* 0x000fe20000800000 */
[----:B------:R-:W-:Y:S01]  /*0530*/  IMAD R8, R8, 0x4, R15 ;  /* 0x0000000408087824 */ /* 0x000fe200078e020f */
[----:B------:R-:W-:-:S03]  /*0540*/  FSEL R11, R11, RZ, P2 ;  /* 0x000000ff0b0b7208 */ /* 0x000fc60001000000 */
[----:B------:R0:W-:Y:S04]  /*0550*/  STS [R2], R3 ;  /* 0x0000000302007388 */ /* 0x0001e80000000800 */
[----:B------:R0:W-:Y:S01]  /*0560*/  STS [R8+0x40], R11 ;  /* 0x0000400b08007388 */ /* 0x0001e20000000800 */
[----:B------:R-:W-:Y:S01]  /*0570*/  LOP3.LUT R5, R5, UR4, RZ, 0xfc, !PT ;  /* 0x0000000405057c12 */ /* 0x000fe2000f8efcff */
[----:B------:R-:W-:Y:S01]  /*0580*/  BAR.SYNC.DEFER_BLOCKING 0x0 ;  /* 0x0000000000007b1d */ /* 0x000fe20000010000 */
[----:B------:R-:W-:Y:S02]  /*0590*/  ISETP.GE.AND P0, PT, R4, 0x10, PT ;  /* 0x000000100400780c */ /* 0x000fe40003f06270 */
[----:B------:R-:W-:Y:S02]  /*05a0*/  SHF.R.U32.HI R6, RZ, 0x1, R0 ;  /* 0x00000001ff067819 */ /* 0x000fe40000011600 */
[----:B------:R-:W-:Y:S01]  /*05b0*/  ISETP.LT.AND P0, PT, R5, 0x680, !P0 ;  /* 0x000006800500780c */ /* 0x000fe20004701270 */
[----:B------:R-:W-:Y:S01]  /*05c0*/  IMAD.SHL.U32 R0, R0, 0x8, RZ ;  /* 0x0000000800007824 */ /* 0x000fe200078e00ff */
[----:B------:R-:W-:-:S04]  /*05d0*/  LOP3.LUT R6, R6, 0x3c, RZ, 0xc0, !PT ;  /* 0x0000003c06067812 */ /* 0x000fc800078ec0ff */
[----:B------:R-:W-:-:S04]  /*05e0*/  LOP3.LUT R7, R0, 0x3f8, RZ, 0xc0, !PT ;  /* 0x000003f800077812 */ /* 0x000fc800078ec0ff */
[----:B------:R-:W-:-:S03]  /*05f0*/  IADD3 R6, R7, UR6, R6 ;  /* 0x0000000607067c10 */ /* 0x000fc6000fffe006 */
[----:B0-----:R-:W-:Y:S05]  /*0600*/  @!P0 EXIT ;  /* 0x000000000000894d */ /* 0x001fea0003800000 */
[----:B------:R-:W-:Y:S01]  /*0610*/  LDS R8, [R6] ;  /* 0x0000000006087984 */ /* 0x000fe20000000800 */
[----:B------:R-:W0:Y:S01]  /*0620*/  LDC.64 R2, c[0x0][0x238] ;  /* 0x00008e00ff027b82 */ /* 0x000e220000000a00 */
[----:B------:R-:W-:Y:S02]  /*0630*/  IMAD R5, R5, 0x10, R4 ;  /* 0x0000001005057824 */ /* 0x000fe400078e0204 */
[----:B------:R-:W1:Y:S02]  /*0640*/  LDS R9, [R6+0x4] ;  /* 0x0000040006097984 */ /* 0x000e640000000800 */
[----:B0-----:R-:W-:-:S05]  /*0650*/  IMAD.WIDE R2, R5, 0x4, R2 ;  /* 0x0000000405027825 */ /* 0x001fca00078e0202 */
[----:B-1----:R-:W-:Y:S01]  /*0660*/  STG.E.64 desc[UR8][R2.64], R8 ;  /* 0x0000000802007986 */ /* 0x002fe2000c101b08 */
[----:B------:R-:W-:Y:S05]  /*0670*/  EXIT ;  /* 0x000000000000794d */ /* 0x000fea0003800000 */
.L_x_0:
[----:B------:R-:W-:-:S00]  /*0680*/  BRA `(.L_x_0) ;  /* 0xfffffffc00fc7947 */ /* 0x000fc0000383ffff */
[----:B------:R-:W-:-:S00]  /*0690*/  NOP ;  /* 0x0000000000007918 */ /* 0x000fc00000000000 */
        /* <DEDUP_REMOVED lines=14> */
.L_x_1:


//--------------------- .nv.global.init           --------------------------
	.section	.nv.global.init,"aw",@progbits
.nv.global.init:
	.type		_$_str,@object
	.size		_$_str,(_$_str_$_2 - _$_str)
_$_str:
        /*0000*/ 	.byte	0x5f, 0x5f, 0x43, 0x55, 0x44, 0x41, 0x5f, 0x46, 0x54, 0x5a, 0x00
	.type		_$_str_$_2,@object
	.size		_$_str_$_2,(.L_1 - _$_str_$_2)
_$_str_$_2:
        /*000b*/ 	.byte	0x5f, 0x5f, 0x43, 0x55, 0x44, 0x41, 0x5f, 0x50, 0x52, 0x45, 0x43, 0x5f, 0x53, 0x51, 0x52, 0x54
        /*001b*/ 	.byte	0x00
.L_1:


//--------------------- .nv.shared.triton_poi_fused__native_batch_norm_legit_no_training_relu_45 --------------------------
	.section	.nv.shared.triton_poi_fused__native_batch_norm_legit_no_training_relu_45,"aw",@nobits
	.sectionflags	@""
	.align	16
	.zero		1024


//--------------------- .nv.constant0.triton_poi_fused__native_batch_norm_legit_no_training_relu_45 --------------------------
	.section	.nv.constant0.triton_poi_fused__native_batch_norm_legit_no_training_relu_45,"a",@progbits
	.sectionflags	@""
	.align	4
.nv.constant0.triton_poi_fused__native_batch_norm_legit_no_training_relu_45:
	.zero		584
